	.headerflags	@"EF_CUDA_TEXMODE_UNIFIED EF_CUDA_64BIT_ADDRESS EF_CUDA_ACCELERATORS EF_CUDA_SM90 EF_CUDA_VIRTUAL_SM(EF_CUDA_SM90)"
	.elftype	@"ET_EXEC"


//--------------------- .nv.info                  --------------------------
	.section	.nv.info,"",@"SHT_CUDA_INFO"
	.align	4


	//----- nvinfo : EIATTR_REGCOUNT
	.align		4
        /*0000*/ 	.byte	0x04, 0x2f
        /*0002*/ 	.short	(.L_1 - .L_0)
	.align		4
.L_0:
        /*0004*/ 	.word	index@(triton_poi_fused_add_convolution_6)
        /*0008*/ 	.word	0x00000020


	//----- nvinfo : EIATTR_MIN_STACK_SIZE
	.align		4
.L_1:
        /*000c*/ 	.byte	0x04, 0x12
        /*000e*/ 	.short	(.L_3 - .L_2)
	.align		4
.L_2:
        /*0010*/ 	.word	index@(triton_poi_fused_add_convolution_6)
        /*0014*/ 	.word	0x00000000


	//----- nvinfo : EIATTR_FRAME_SIZE
	.align		4
.L_3:
        /*0018*/ 	.byte	0x04, 0x11
        /*001a*/ 	.short	(.L_5 - .L_4)
	.align		4
.L_4:
        /*001c*/ 	.word	index@(triton_poi_fused_add_convolution_6)
        /*0020*/ 	.word	0x00000000


	//----- nvinfo : EIATTR_MIN_STACK_SIZE
	.align		4
.L_5:
        /*0024*/ 	.byte	0x04, 0x12
        /*0026*/ 	.short	(.L_7 - .L_6)
	.align		4
.L_6:
        /*0028*/ 	.word	index@(triton_poi_fused_add_convolution_6)
        /*002c*/ 	.word	0x00000000
.L_7:


//--------------------- .nv.info.triton_poi_fused_add_convolution_6 --------------------------
	.section	.nv.info.triton_poi_fused_add_convolution_6,"",@"SHT_CUDA_INFO"
	.sectionflags	@""
	.align	4


	//----- nvinfo : EIATTR_CUDA_API_VERSION
	.align		4
        /*0000*/ 	.byte	0x04, 0x37
        /*0002*/ 	.short	(.L_9 - .L_8)
.L_8:
        /*0004*/ 	.word	0x0000007c


	//----- nvinfo : EIATTR_KPARAM_INFO
	.align		4
.L_9:
        /*0008*/ 	.byte	0x04, 0x17
        /*000a*/ 	.short	(.L_11 - .L_10)
.L_10:
        /*000c*/ 	.word	0x00000000
        /*0010*/ 	.short	0x0004
        /*0012*/ 	.short	0x0020
        /*0014*/ 	.byte	0x00, 0xf0, 0x11, 0x00


	//----- nvinfo : EIATTR_KPARAM_INFO
	.align		4
.L_11:
        /*0018*/ 	.byte	0x04, 0x17
        /*001a*/ 	.short	(.L_13 - .L_12)
.L_12:
        /*001c*/ 	.word	0x00000000
        /*0020*/ 	.short	0x0003
        /*0022*/ 	.short	0x0018
        /*0024*/ 	.byte	0x00, 0xf4, 0x21, 0x00


	//----- nvinfo : EIATTR_KPARAM_INFO
	.align		4
.L_13:
        /*0028*/ 	.byte	0x04, 0x17
        /*002a*/ 	.short	(.L_15 - .L_14)
.L_14:
        /*002c*/ 	.word	0x00000000
        /*0030*/ 	.short	0x0002
        /*0032*/ 	.short	0x0010
        /*0034*/ 	.byte	0x00, 0xf4, 0x21, 0x00


	//----- nvinfo : EIATTR_KPARAM_INFO
	.align		4
.L_15:
        /*0038*/ 	.byte	0x04, 0x17
        /*003a*/ 	.short	(.L_17 - .L_16)
.L_16:
        /*003c*/ 	.word	0x00000000
        /*0040*/ 	.short	0x0001
        /*0042*/ 	.short	0x0008
        /*0044*/ 	.byte	0x00, 0xf4, 0x21, 0x00


	//----- nvinfo : EIATTR_KPARAM_INFO
	.align		4
.L_17:
        /*0048*/ 	.byte	0x04, 0x17
        /*004a*/ 	.short	(.L_19 - .L_18)
.L_18:
        /*004c*/ 	.word	0x00000000
        /*0050*/ 	.short	0x0000
        /*0052*/ 	.short	0x0000
        /*0054*/ 	.byte	0x00, 0xf4, 0x21, 0x00


	//----- nvinfo : EIATTR_SPARSE_MMA_MASK
	.align		4
.L_19:
        /*0058*/ 	.byte	0x03, 0x50
        /*005a*/ 	.short	0x0000


	//----- nvinfo : EIATTR_MAXREG_COUNT
	.align		4
        /*005c*/ 	.byte	0x03, 0x1b
        /*005e*/ 	.short	0x00ff


	//----- nvinfo : EIATTR_EXIT_INSTR_OFFSETS
	.align		4
        /*0060*/ 	.byte	0x04, 0x1c
        /*0062*/ 	.short	(.L_21 - .L_20)


	//   ....[0]....
.L_20:
        /*0064*/ 	.word	0x00000340


	//----- nvinfo : EIATTR_REQNTID
	.align		4
.L_21:
        /*0068*/ 	.byte	0x04, 0x10
        /*006a*/ 	.short	(.L_23 - .L_22)
.L_22:
        /*006c*/ 	.word	0x00000080
        /*0070*/ 	.word	0x00000001
        /*0074*/ 	.word	0x00000001


	//----- nvinfo : EIATTR_CBANK_PARAM_SIZE
	.align		4
.L_23:
        /*0078*/ 	.byte	0x03, 0x19
        /*007a*/ 	.short	0x0024


	//----- nvinfo : EIATTR_PARAM_CBANK
	.align		4
        /*007c*/ 	.byte	0x04, 0x0a
        /*007e*/ 	.short	(.L_25 - .L_24)
	.align		4
.L_24:
        /*0080*/ 	.word	index@(.nv.constant0.triton_poi_fused_add_convolution_6)
        /*0084*/ 	.short	0x0210
        /*0086*/ 	.short	0x0024


	//----- nvinfo : EIATTR_SW_WAR
	.align		4
.L_25:
        /*0088*/ 	.byte	0x04, 0x36
        /*008a*/ 	.short	(.L_27 - .L_26)
.L_26:
        /*008c*/ 	.word	0x00000008
.L_27:


//--------------------- .nv.callgraph             --------------------------
	.section	.nv.callgraph,"",@"SHT_CUDA_CALLGRAPH"
	.align	4
	.sectionentsize	8
	.align		4
        /*0000*/ 	.word	0x00000000
	.align		4
        /*0004*/ 	.word	0xffffffff
	.align		4
        /*0008*/ 	.word	0x00000000
	.align		4
        /*000c*/ 	.word	0xfffffffe
	.align		4
        /*0010*/ 	.word	0x00000000
	.align		4
        /*0014*/ 	.word	0xfffffffd
	.align		4
        /*0018*/ 	.word	0x00000000
	.align		4
        /*001c*/ 	.word	0xfffffffc


//--------------------- .text.triton_poi_fused_add_convolution_6 --------------------------
	.section	.text.triton_poi_fused_add_convolution_6,"ax",@progbits
	.align	128
        .global         triton_poi_fused_add_convolution_6
        .type           triton_poi_fused_add_convolution_6,@function
        .size           triton_poi_fused_add_convolution_6,(.L_x_1 - triton_poi_fused_add_convolution_6)
        .other          triton_poi_fused_add_convolution_6,@"STO_CUDA_ENTRY STV_DEFAULT"
triton_poi_fused_add_convolution_6:
.text.triton_poi_fused_add_convolution_6:
[----:B------:R-:W-:Y:S01]  /*0000*/  LDC R1, c[0x0][0x28] ;  /* 0x00000a00ff017b82 */ /* 0x000fe20000000800 */
[----:B------:R-:W1:Y:S07]  /*0010*/  S2R R0, SR_TID.X ;  /* 0x0000000000007919 */ /* 0x000e6e0000002100 */
[----:B------:R-:W2:Y:S01]  /*0020*/  LDC.64 R8, c[0x0][0x218] ;  /* 0x00008600ff087b82 */ /* 0x000ea20000000a00 */
[----:B------:R-:W-:Y:S01]  /*0030*/  ULDC.64 UR4, c[0x0][0x208] ;  /* 0x0000820000047ab9 */ /* 0x000fe20000000a00 */
[----:B------:R-:W3:Y:S06]  /*0040*/  S2R R29, SR_CTAID.X ;  /* 0x00000000001d7919 */ /* 0x000eec0000002500 */
[----:B------:R-:W4:Y:S08]  /*0050*/  LDC.64 R2, c[0x0][0x210] ;  /* 0x00008400ff027b82 */ /* 0x000f300000000a00 */
[----:B------:R-:W5:Y:S08]  /*0060*/  LDC.64 R16, c[0x0][0x228] ;  /* 0x00008a00ff107b82 */ /* 0x000f700000000a00 */
[----:B------:R-:W2:Y:S01]  /*0070*/  LDC.64 R18, c[0x0][0x220] ;  /* 0x00008800ff127b82 */ /* 0x000ea20000000a00 */
[----:B-1----:R-:W-:-:S04]  /*0080*/  SHF.L.U32 R0, R0, 0x2, RZ ;  /* 0x0000000200007819 */ /* 0x002fc800000006ff */
[----:B------:R-:W-:Y:S02]  /*0090*/  LOP3.LUT R0, R0, 0x1fc, RZ, 0xc0, !PT ;  /* 0x000001fc00007812 */ /* 0x000fe400078ec0ff */
[----:B---3--:R-:W-:Y:S02]  /*00a0*/  SHF.R.S32.HI R4, RZ, 0x15, R29 ;  /* 0x00000015ff047819 */ /* 0x008fe4000001141d */
[----:B------:R-:W-:Y:S02]  /*00b0*/  LEA R29, R29, R0, 0xa ;  /* 0x000000001d1d7211 */ /* 0x000fe400078e50ff */
[----:B------:R-:W-:-:S03]  /*00c0*/  SGXT R0, R4, 0x1 ;  /* 0x000000010400781a */ /* 0x000fc60000000200 */
[----:B----4-:R-:W-:Y:S01]  /*00d0*/  IMAD.WIDE R2, R29, 0x4, R2 ;  /* 0x000000041d027825 */ /* 0x010fe200078e0202 */
[----:B------:R-:W-:-:S04]  /*00e0*/  LEA.HI R0, R0, R29, RZ, 0x7 ;  /* 0x0000001d00007211 */ /* 0x000fc800078f38ff */
[----:B------:R-:W-:Y:S01]  /*00f0*/  LOP3.LUT R0, R0, 0xffffff80, RZ, 0xc0, !PT ;  /* 0xffffff8000007812 */ /* 0x000fe200078ec0ff */
[----:B------:R-:W3:Y:S03]  /*0100*/  LDG.E.128 R4, desc[UR4][R2.64] ;  /* 0x0000000402047981 */ /* 0x000ee6000c1e1d00 */
[----:B------:R-:W-:Y:S01]  /*0110*/  IADD3 R21, R29, -R0, RZ ;  /* 0x800000001d157210 */ /* 0x000fe20007ffe0ff */
[----:B0-2---:R-:W-:Y:S01]  /*0120*/  IMAD.WIDE R28, R29, 0x4, R18 ;  /* 0x000000041d1c7825 */ /* 0x005fe200078e0212 */
[----:B------:R-:W2:Y:S03]  /*0130*/  LDG.E.128 R12, desc[UR4][R2.64+0x800] ;  /* 0x00080004020c7981 */ /* 0x000ea6000c1e1d00 */
[C---:B------:R-:W-:Y:S01]  /*0140*/  IMAD.WIDE R8, R21.reuse, 0x4, R8 ;  /* 0x0000000415087825 */ /* 0x040fe200078e0208 */
[----:B------:R-:W4:Y:S03]  /*0150*/  LDG.E.128 R24, desc[UR4][R28.64+0x800] ;  /* 0x000800041c187981 */ /* 0x000f26000c1e1d00 */
[----:B-----5:R-:W-:-:S02]  /*0160*/  IMAD.WIDE R20, R21, 0x4, R16 ;  /* 0x0000000415147825 */ /* 0x020fc400078e0210 */
[----:B------:R-:W3:Y:S04]  /*0170*/  LDG.E.EL.128 R8, desc[UR4][R8.64] ;  /* 0x0000000408087981 */ /* 0x000ee8000c2e1d00 */
[----:B------:R-:W5:Y:S04]  /*0180*/  LDG.E.128 R16, desc[UR4][R28.64] ;  /* 0x000000041c107981 */ /* 0x000f68000c1e1d00 */
[----:B------:R-:W5:Y:S01]  /*0190*/  LDG.E.EL.128 R20, desc[UR4][R20.64] ;  /* 0x0000000414147981 */ /* 0x000f62000c2e1d00 */
[--C-:B---3--:R-:W-:Y:S01]  /*01a0*/  FADD R6, R6, R10.reuse ;  /* 0x0000000a06067221 */ /* 0x108fe20000000000 */
[--C-:B------:R-:W-:Y:S01]  /*01b0*/  FADD R7, R7, R11.reuse ;  /* 0x0000000b07077221 */ /* 0x100fe20000000000 */
[----:B--2---:R-:W-:Y:S01]  /*01c0*/  FADD R14, R14, R10 ;  /* 0x0000000a0e0e7221 */ /* 0x004fe20000000000 */
[----:B------:R-:W-:Y:S01]  /*01d0*/  FADD R15, R15, R11 ;  /* 0x0000000b0f0f7221 */ /* 0x000fe20000000000 */
[--C-:B------:R-:W-:Y:S01]  /*01e0*/  FADD R4, R4, R8.reuse ;  /* 0x0000000804047221 */ /* 0x100fe20000000000 */
[----:B------:R-:W-:Y:S01]  /*01f0*/  FADD R12, R12, R8 ;  /* 0x000000080c0c7221 */ /* 0x000fe20000000000 */
[--C-:B------:R-:W-:Y:S01]  /*0200*/  FADD R5, R5, R9.reuse ;  /* 0x0000000905057221 */ /* 0x100fe20000000000 */
[----:B------:R-:W-:Y:S01]  /*0210*/  FADD R13, R13, R9 ;  /* 0x000000090d0d7221 */ /* 0x000fe20000000000 */
[--C-:B-----5:R-:W-:Y:S01]  /*0220*/  FADD R11, R16, R20.reuse ;  /* 0x00000014100b7221 */ /* 0x120fe20000000000 */
[--C-:B------:R-:W-:Y:S01]  /*0230*/  FADD R0, R17, R21.reuse ;  /* 0x0000001511007221 */ /* 0x100fe20000000000 */
[----:B----4-:R-:W-:Y:S01]  /*0240*/  FADD R10, R25, R21 ;  /* 0x00000015190a7221 */ /* 0x010fe20000000000 */
[----:B------:R-:W-:Y:S01]  /*0250*/  FADD R9, R24, R20 ;  /* 0x0000001418097221 */ /* 0x000fe20000000000 */
[--C-:B------:R-:W-:Y:S01]  /*0260*/  FADD R17, R18, R22.reuse ;  /* 0x0000001612117221 */ /* 0x100fe20000000000 */
[----:B------:R-:W-:Y:S01]  /*0270*/  FADD R21, R26, R22 ;  /* 0x000000161a157221 */ /* 0x000fe20000000000 */
[--C-:B------:R-:W-:Y:S01]  /*0280*/  FADD R8, R19, R23.reuse ;  /* 0x0000001713087221 */ /* 0x100fe20000000000 */
[----:B------:R-:W-:Y:S01]  /*0290*/  FADD R16, R27, R23 ;  /* 0x000000171b107221 */ /* 0x000fe20000000000 */
        /* <DEDUP_REMOVED lines=8> */
[----:B------:R-:W-:Y:S04]  /*0320*/  STG.E.128 desc[UR4][R2.64], R4 ;  /* 0x0000000402007986 */ /* 0x000fe8000c101d04 */
[----:B------:R-:W-:Y:S01]  /*0330*/  STG.E.128 desc[UR4][R2.64+0x800], R12 ;  /* 0x0008000c02007986 */ /* 0x000fe2000c101d04 */
[----:B------:R-:W-:Y:S05]  /*0340*/  EXIT ;  /* 0x000000000000794d */ /* 0x000fea0003800000 */
.L_x_0:
[----:B------:R-:W-:-:S00]  /*0350*/  BRA `(.L_x_0) ;  /* 0xfffffffc00fc7947 */ /* 0x000fc0000383ffff */
[----:B------:R-:W-:-:S00]  /*0360*/  NOP ;  /* 0x0000000000007918 */ /* 0x000fc00000000000 */
        /* <DEDUP_REMOVED lines=9> */
.L_x_1:


//--------------------- .nv.constant0.triton_poi_fused_add_convolution_6 --------------------------
	.section	.nv.constant0.triton_poi_fused_add_convolution_6,"a",@progbits
	.sectionflags	@""
	.align	4
.nv.constant0.triton_poi_fused_add_convolution_6:
	.zero		564
